//
// Generated by NVIDIA NVVM Compiler
//
// Compiler Build ID: CL-36424714
// Cuda compilation tools, release 13.0, V13.0.88
// Based on NVVM 20.0.0
//

.version 9.0
.target sm_100
.address_size 64

	// .globl	_Z4testdd
.global .align 4 .b8 precalc_xorwow_matrix[102400];
.global .align 4 .b8 precalc_xorwow_offset_matrix[102400];
.global .align 4 .b8 mrg32k3aM1[2304];
.global .align 4 .b8 mrg32k3aM2[2304];
.global .align 4 .b8 mrg32k3aM1SubSeq[2016];
.global .align 4 .b8 mrg32k3aM2SubSeq[2016];
.global .align 4 .b8 mrg32k3aM1Seq[2304];
.global .align 4 .b8 mrg32k3aM2Seq[2304];
.const .align 8 .b8 __cr_lgamma_table[72];

.visible .entry _Z4testdd(
	.param .f64 _Z4testdd_param_0,
	.param .f64 _Z4testdd_param_1
)
{



}


// ===== COMPILED SASS (sm_100) =====

	.target	sm_100

	.elftype	@"ET_EXEC"


//--------------------- .note.nv.tkinfo           --------------------------
	.section	.note.nv.tkinfo,"",@"SHT_NOTE"
	.sectionflags	@"SHF_NOTE_NV_TKINFO"
	.tkinfo
        /*0018*/ 	.word	0x00000002
        /*0030*/ 	.string	""
        /*0030*/ 	.string	"ptxas"
        /*0030*/ 	.string	"Cuda compilation tools, release 13.0, V13.0.88"
        /*0030*/ 	.string	"Build cuda_13.0.r13.0/compiler.36424714_0"
        /*0030*/ 	.string	"-arch sm_100 -m 64 "



//--------------------- .note.nv.cuinfo           --------------------------
	.section	.note.nv.cuinfo,"",@"SHT_NOTE"
	.sectionflags	@"SHF_NOTE_NV_CUINFO"
        /*0018*/ 	.short	0x0002
        /*001a*/ 	.short	0x0064
        /*001c*/ 	.short	0x0082
	.zero		2


//--------------------- .nv.info                  --------------------------
	.section	.nv.info,"",@"SHT_CUDA_INFO"
	.align	4


	//----- nvinfo : EIATTR_REGCOUNT
	.align		4
        /*0000*/ 	.byte	0x04, 0x2f
        /*0002*/ 	.short	(.L_10 - .L_9)
	.align		4
.L_9:
        /*0004*/ 	.word	index@(_Z4testdd)
        /*0008*/ 	.word	0x00000004


	//----- nvinfo : EIATTR_FRAME_SIZE
	.align		4
.L_10:
        /*000c*/ 	.byte	0x04, 0x11
        /*000e*/ 	.short	(.L_12 - .L_11)
	.align		4
.L_11:
        /*0010*/ 	.word	index@(_Z4testdd)
        /*0014*/ 	.word	0x00000000


	//----- nvinfo : EIATTR_MIN_STACK_SIZE
	.align		4
.L_12:
        /*0018*/ 	.byte	0x04, 0x12
        /*001a*/ 	.short	(.L_14 - .L_13)
	.align		4
.L_13:
        /*001c*/ 	.word	index@(_Z4testdd)
        /*0020*/ 	.word	0x00000000
.L_14:


//--------------------- .nv.compat                --------------------------
	.section	.nv.compat,"",@"SHT_CUDA_COMPAT_INFO"
	.align	4
        /*0000*/ 	.byte	0x02, 0x09, 0x00, 0x00, 0x02, 0x02, 0x01, 0x00, 0x02, 0x05, 0x05, 0x00, 0x03, 0x07, 0x01, 0x01
        /*0010*/ 	.byte	0x02, 0x03, 0x00, 0x00, 0x02, 0x06, 0x01, 0x00, 0x04, 0x0b, 0x08, 0x00, 0x09, 0x00, 0x00, 0x00
        /*0020*/ 	.byte	0x00, 0x00, 0x00, 0x00


//--------------------- .nv.info._Z4testdd        --------------------------
	.section	.nv.info._Z4testdd,"",@"SHT_CUDA_INFO"
	.sectionflags	@""
	.align	4


	//----- nvinfo : EIATTR_CUDA_API_VERSION
	.align		4
        /*0000*/ 	.byte	0x04, 0x37
        /*0002*/ 	.short	(.L_16 - .L_15)
.L_15:
        /*0004*/ 	.word	0x00000082


	//----- nvinfo : EIATTR_KPARAM_INFO
	.align		4
.L_16:
        /*0008*/ 	.byte	0x04, 0x17
        /*000a*/ 	.short	(.L_18 - .L_17)
.L_17:
        /*000c*/ 	.word	0x00000000
        /*0010*/ 	.short	0x0001
        /*0012*/ 	.short	0x0008
        /*0014*/ 	.byte	0x00, 0xf0, 0x21, 0x00


	//----- nvinfo : EIATTR_KPARAM_INFO
	.align		4
.L_18:
        /*0018*/ 	.byte	0x04, 0x17
        /*001a*/ 	.short	(.L_20 - .L_19)
.L_19:
        /*001c*/ 	.word	0x00000000
        /*0020*/ 	.short	0x0000
        /*0022*/ 	.short	0x0000
        /*0024*/ 	.byte	0x00, 0xf0, 0x21, 0x00


	//----- nvinfo : EIATTR_SPARSE_MMA_MASK
	.align		4
.L_20:
        /*0028*/ 	.byte	0x03, 0x50
        /*002a*/ 	.short	0x0000


	//----- nvinfo : EIATTR_MAXREG_COUNT
	.align		4
        /*002c*/ 	.byte	0x03, 0x1b
        /*002e*/ 	.short	0x00ff


	//----- nvinfo : EIATTR_MERCURY_ISA_VERSION
	.align		4
        /*0030*/ 	.byte	0x03, 0x5f
        /*0032*/ 	.short	0x0101


	//----- nvinfo : EIATTR_VRC_CTA_INIT_COUNT
	.align		4
        /*0034*/ 	.byte	0x02, 0x4a
	.zero		1
	.zero		1


	//----- nvinfo : EIATTR_EXIT_INSTR_OFFSETS
	.align		4
        /*0038*/ 	.byte	0x04, 0x1c
        /*003a*/ 	.short	(.L_22 - .L_21)


	//   ....[0]....
.L_21:
        /*003c*/ 	.word	0x00000010


	//----- nvinfo : EIATTR_CBANK_PARAM_SIZE
	.align		4
.L_22:
        /*0040*/ 	.byte	0x03, 0x19
        /*0042*/ 	.short	0x0010


	//----- nvinfo : EIATTR_PARAM_CBANK
	.align		4
        /*0044*/ 	.byte	0x04, 0x0a
        /*0046*/ 	.short	(.L_24 - .L_23)
	.align		4
.L_23:
        /*0048*/ 	.word	index@(.nv.constant0._Z4testdd)
        /*004c*/ 	.short	0x0380
        /*004e*/ 	.short	0x0010


	//----- nvinfo : EIATTR_SW_WAR
	.align		4
.L_24:
        /*0050*/ 	.byte	0x04, 0x36
        /*0052*/ 	.short	(.L_26 - .L_25)
.L_25:
        /*0054*/ 	.word	0x00000008
.L_26:


//--------------------- .nv.callgraph             --------------------------
	.section	.nv.callgraph,"",@"SHT_CUDA_CALLGRAPH"
	.align	4
	.sectionentsize	8
	.align		4
        /*0000*/ 	.word	0x00000000
	.align		4
        /*0004*/ 	.word	0xffffffff
	.align		4
        /*0008*/ 	.word	0x00000000
	.align		4
        /*000c*/ 	.word	0xfffffffe
	.align		4
        /*0010*/ 	.word	0x00000000
	.align		4
        /*0014*/ 	.word	0xfffffffd
	.align		4
        /*0018*/ 	.word	0x00000000
	.align		4
        /*001c*/ 	.word	0xfffffffc


//--------------------- .nv.constant4             --------------------------
	.section	.nv.constant4,"a",@progbits
	.align	8
	.align		8
.nv.constant4:
        /*0000*/ 	.dword	precalc_xorwow_matrix
	.align		8
        /*0008*/ 	.dword	precalc_xorwow_offset_matrix
	.align		8
        /*0010*/ 	.dword	mrg32k3aM1
	.align		8
        /*0018*/ 	.dword	mrg32k3aM2
	.align		8
        /*0020*/ 	.dword	mrg32k3aM1SubSeq
	.align		8
        /*0028*/ 	.dword	mrg32k3aM2SubSeq
	.align		8
        /*0030*/ 	.dword	mrg32k3aM1Seq
	.align		8
        /*0038*/ 	.dword	mrg32k3aM2Seq


//--------------------- .nv.constant3             --------------------------
	.section	.nv.constant3,"a",@progbits
	.align	8
.nv.constant3:
	.type		__cr_lgamma_table,@object
	.size		__cr_lgamma_table,(.L_8 - __cr_lgamma_table)
__cr_lgamma_table:
        /*0000*/ 	.byte	0x00, 0x00, 0x00, 0x00, 0x00, 0x00, 0x00, 0x00, 0x00, 0x00, 0x00, 0x00, 0x00, 0x00, 0x00, 0x00
        /*0010*/ 	.byte	0xef, 0x39, 0xfa, 0xfe, 0x42, 0x2e, 0xe6, 0x3f, 0x02, 0x20, 0x2a, 0xfa, 0x0b, 0xab, 0xfc, 0x3f
        /*0020*/ 	.byte	0xf9, 0x2c, 0x92, 0x7c, 0xa7, 0x6c, 0x09, 0x40, 0xc9, 0x79, 0x44, 0x3c, 0x64, 0x26, 0x13, 0x40
        /*0030*/ 	.byte	0xca, 0x01, 0xcf, 0x3a, 0x27, 0x51, 0x1a, 0x40, 0x30, 0xcc, 0x2d, 0xf3, 0xe1, 0x0c, 0x21, 0x40
        /*0040*/ 	.byte	0x0d, 0xb7, 0xfc, 0x82, 0x8e, 0x35, 0x25, 0x40
.L_8:


//--------------------- .text._Z4testdd           --------------------------
	.section	.text._Z4testdd,"ax",@progbits
	.align	128
        .global         _Z4testdd
        .type           _Z4testdd,@function
        .size           _Z4testdd,(.L_x_1 - _Z4testdd)
        .other          _Z4testdd,@"STO_CUDA_ENTRY STV_DEFAULT"
_Z4testdd:
.text._Z4testdd:
[----:B------:R-:W-:Y:S01]  /*0000*/  LDC R1, c[0x0][0x37c] ;  /* 0x0000df00ff017b82 */ /* 0x000fe20000000800 */
[----:B------:R-:W-:Y:S05]  /*0010*/  EXIT ;  /* 0x000000000000794d */ /* 0x000fea0003800000 */
.L_x_0:
[----:B------:R-:W-:-:S00]  /*0020*/  BRA `(.L_x_0) ;  /* 0xfffffffc00fc7947 */ /* 0x000fc0000383ffff */
[----:B------:R-:W-:-:S00]  /*0030*/  NOP ;  /* 0x0000000000007918 */ /* 0x000fc00000000000 */
        /* <DEDUP_REMOVED lines=12> */
.L_x_1:


//--------------------- .nv.global.init           --------------------------
	.section	.nv.global.init,"aw",@progbits
	.align	4
.nv.global.init:
	.type		mrg32k3aM1SubSeq,@object
	.size		mrg32k3aM1SubSeq,(mrg32k3aM2SubSeq - mrg32k3aM1SubSeq)
mrg32k3aM1SubSeq:
        /*0000*/ 	.byte	0x0b, 0xcc, 0xee, 0x04, 0x73, 0x29, 0x8b, 0x6f, 0xf6, 0x53, 0x03, 0xf6, 0x23, 0xf6, 0xea, 0xda
        /* <DEDUP_REMOVED lines=125> */
	.type		mrg32k3aM2SubSeq,@object
	.size		mrg32k3aM2SubSeq,(mrg32k3aM1 - mrg32k3aM2SubSeq)
mrg32k3aM2SubSeq:
        /* <DEDUP_REMOVED lines=126> */
	.type		mrg32k3aM1,@object
	.size		mrg32k3aM1,(mrg32k3aM1Seq - mrg32k3aM1)
mrg32k3aM1:
        /* <DEDUP_REMOVED lines=144> */
	.type		mrg32k3aM1Seq,@object
	.size		mrg32k3aM1Seq,(mrg32k3aM2 - mrg32k3aM1Seq)
mrg32k3aM1Seq:
        /* <DEDUP_REMOVED lines=144> */
	.type		mrg32k3aM2,@object
	.size		mrg32k3aM2,(mrg32k3aM2Seq - mrg32k3aM2)
mrg32k3aM2:
        /* <DEDUP_REMOVED lines=144> */
	.type		mrg32k3aM2Seq,@object
	.size		mrg32k3aM2Seq,(precalc_xorwow_matrix - mrg32k3aM2Seq)
mrg32k3aM2Seq:
        /* <DEDUP_REMOVED lines=144> */
	.type		precalc_xorwow_matrix,@object
	.size		precalc_xorwow_matrix,(precalc_xorwow_offset_matrix - precalc_xorwow_matrix)
precalc_xorwow_matrix:
        /* <DEDUP_REMOVED lines=6400> */
	.type		precalc_xorwow_offset_matrix,@object
	.size		precalc_xorwow_offset_matrix,(.L_1 - precalc_xorwow_offset_matrix)
precalc_xorwow_offset_matrix:
        /* <DEDUP_REMOVED lines=6400> */
.L_1:


//--------------------- .nv.shared.reserved.0     --------------------------
	.section	.nv.shared.reserved.0,"aw",@nobits
	.weak		__nv_reservedSMEM_offset_0_alias
	.size		__nv_reservedSMEM_offset_0_alias, 0, 64
	.other		__nv_reservedSMEM_offset_0_alias,@"STO_CUDA_RESERVED_SHARED STV_DEFAULT"
__nv_reservedSMEM_offset_0_alias:
	.zero		0
	.zero		64


//--------------------- .nv.constant0._Z4testdd   --------------------------
	.section	.nv.constant0._Z4testdd,"a",@progbits
	.sectionflags	@""
	.align	4
.nv.constant0._Z4testdd:
	.zero		912


//--------------------- SYMBOLS --------------------------

	.type		.nv.reservedSmem.offset0,@object
	.size		.nv.reservedSmem.offset0,0x4
